//
// Generated by NVIDIA NVVM Compiler
//
// Compiler Build ID: CL-36424714
// Cuda compilation tools, release 13.0, V13.0.88
// Based on NVVM 20.0.0
//

.version 9.0
.target sm_100
.address_size 64

	// .globl	_Z9countBitsPiS_ii
.extern .shared .align 16 .b8 temp[];

.visible .entry _Z9countBitsPiS_ii(
	.param .u64 .ptr .align 1 _Z9countBitsPiS_ii_param_0,
	.param .u64 .ptr .align 1 _Z9countBitsPiS_ii_param_1,
	.param .u32 _Z9countBitsPiS_ii_param_2,
	.param .u32 _Z9countBitsPiS_ii_param_3
)
{
	.reg .pred 	%p<2>;
	.reg .b32 	%r<11>;
	.reg .b64 	%rd<10>;

	ld.param.u64 	%rd1, [_Z9countBitsPiS_ii_param_0];
	ld.param.u64 	%rd2, [_Z9countBitsPiS_ii_param_1];
	ld.param.u32 	%r2, [_Z9countBitsPiS_ii_param_2];
	ld.param.u32 	%r3, [_Z9countBitsPiS_ii_param_3];
	mov.u32 	%r4, %tid.x;
	mov.u32 	%r5, %ctaid.x;
	mov.u32 	%r6, %ntid.x;
	mad.lo.s32 	%r1, %r5, %r6, %r4;
	setp.ge.s32 	%p1, %r1, %r3;
	@%p1 bra 	$L__BB0_2;
	cvta.to.global.u64 	%rd3, %rd1;
	cvta.to.global.u64 	%rd4, %rd2;
	mul.wide.s32 	%rd5, %r1, 4;
	add.s64 	%rd6, %rd3, %rd5;
	ld.global.u32 	%r7, [%rd6];
	shr.u32 	%r8, %r7, %r2;
	shl.b32 	%r9, %r8, 2;
	cvt.u64.u32 	%rd7, %r9;
	and.b64  	%rd8, %rd7, 4;
	add.s64 	%rd9, %rd4, %rd8;
	atom.global.add.u32 	%r10, [%rd9], 1;
$L__BB0_2:
	ret;

}
	// .globl	_Z13exclusiveScanPiS_i
.visible .entry _Z13exclusiveScanPiS_i(
	.param .u64 .ptr .align 1 _Z13exclusiveScanPiS_i_param_0,
	.param .u64 .ptr .align 1 _Z13exclusiveScanPiS_i_param_1,
	.param .u32 _Z13exclusiveScanPiS_i_param_2
)
{
	.reg .pred 	%p<6>;
	.reg .b32 	%r<25>;
	.reg .b64 	%rd<9>;

	ld.param.u64 	%rd1, [_Z13exclusiveScanPiS_i_param_0];
	ld.param.u64 	%rd2, [_Z13exclusiveScanPiS_i_param_1];
	ld.param.u32 	%r9, [_Z13exclusiveScanPiS_i_param_2];
	mov.u32 	%r1, %tid.x;
	setp.ge.s32 	%p1, %r1, %r9;
	shl.b32 	%r10, %r1, 2;
	mov.u32 	%r11, temp;
	add.s32 	%r2, %r11, %r10;
	@%p1 bra 	$L__BB1_2;
	cvta.to.global.u64 	%rd3, %rd1;
	mul.wide.u32 	%rd4, %r1, 4;
	add.s64 	%rd5, %rd3, %rd4;
	ld.global.u32 	%r12, [%rd5];
	st.shared.u32 	[%r2], %r12;
$L__BB1_2:
	bar.sync 	0;
	setp.lt.s32 	%p2, %r9, 2;
	@%p2 bra 	$L__BB1_7;
	mov.b32 	%r22, 1;
$L__BB1_4:
	setp.lt.u32 	%p3, %r1, %r22;
	mov.b32 	%r23, 0;
	@%p3 bra 	$L__BB1_6;
	sub.s32 	%r15, %r1, %r22;
	shl.b32 	%r16, %r15, 2;
	add.s32 	%r18, %r11, %r16;
	ld.shared.u32 	%r23, [%r18];
$L__BB1_6:
	bar.sync 	0;
	ld.shared.u32 	%r19, [%r2];
	add.s32 	%r20, %r19, %r23;
	st.shared.u32 	[%r2], %r20;
	bar.sync 	0;
	shl.b32 	%r22, %r22, 1;
	setp.lt.s32 	%p4, %r22, %r9;
	@%p4 bra 	$L__BB1_4;
$L__BB1_7:
	setp.eq.s32 	%p5, %r1, 0;
	mov.b32 	%r24, 0;
	@%p5 bra 	$L__BB1_9;
	ld.shared.u32 	%r24, [%r2+-4];
$L__BB1_9:
	cvta.to.global.u64 	%rd6, %rd2;
	mul.wide.u32 	%rd7, %r1, 4;
	add.s64 	%rd8, %rd6, %rd7;
	st.global.u32 	[%rd8], %r24;
	ret;

}
	// .globl	_Z8sortStepPiS_S_ii
.visible .entry _Z8sortStepPiS_S_ii(
	.param .u64 .ptr .align 1 _Z8sortStepPiS_S_ii_param_0,
	.param .u64 .ptr .align 1 _Z8sortStepPiS_S_ii_param_1,
	.param .u64 .ptr .align 1 _Z8sortStepPiS_S_ii_param_2,
	.param .u32 _Z8sortStepPiS_S_ii_param_3,
	.param .u32 _Z8sortStepPiS_S_ii_param_4
)
{
	.reg .pred 	%p<2>;
	.reg .b32 	%r<12>;
	.reg .b64 	%rd<14>;

	ld.param.u64 	%rd1, [_Z8sortStepPiS_S_ii_param_0];
	ld.param.u64 	%rd2, [_Z8sortStepPiS_S_ii_param_1];
	ld.param.u64 	%rd3, [_Z8sortStepPiS_S_ii_param_2];
	ld.param.u32 	%r2, [_Z8sortStepPiS_S_ii_param_3];
	ld.param.u32 	%r3, [_Z8sortStepPiS_S_ii_param_4];
	mov.u32 	%r4, %tid.x;
	mov.u32 	%r5, %ctaid.x;
	mov.u32 	%r6, %ntid.x;
	mad.lo.s32 	%r1, %r5, %r6, %r4;
	setp.ge.s32 	%p1, %r1, %r3;
	@%p1 bra 	$L__BB2_2;
	cvta.to.global.u64 	%rd4, %rd1;
	cvta.to.global.u64 	%rd5, %rd3;
	cvta.to.global.u64 	%rd6, %rd2;
	mul.wide.s32 	%rd7, %r1, 4;
	add.s64 	%rd8, %rd4, %rd7;
	ld.global.u32 	%r7, [%rd8];
	shr.u32 	%r8, %r7, %r2;
	shl.b32 	%r9, %r8, 2;
	cvt.u64.u32 	%rd9, %r9;
	and.b64  	%rd10, %rd9, 4;
	add.s64 	%rd11, %rd5, %rd10;
	ld.global.u32 	%r10, [%rd11];
	add.s32 	%r11, %r10, %r1;
	mul.wide.s32 	%rd12, %r11, 4;
	add.s64 	%rd13, %rd6, %rd12;
	st.global.u32 	[%rd13], %r7;
$L__BB2_2:
	ret;

}


// ===== COMPILED SASS (sm_100) =====

	.target	sm_100

	.elftype	@"ET_EXEC"


//--------------------- .note.nv.tkinfo           --------------------------
	.section	.note.nv.tkinfo,"",@"SHT_NOTE"
	.sectionflags	@"SHF_NOTE_NV_TKINFO"
	.tkinfo
        /*0018*/ 	.word	0x00000002
        /*0030*/ 	.string	""
        /*0030*/ 	.string	"ptxas"
        /*0030*/ 	.string	"Cuda compilation tools, release 13.0, V13.0.88"
        /*0030*/ 	.string	"Build cuda_13.0.r13.0/compiler.36424714_0"
        /*0030*/ 	.string	"-arch sm_100 -m 64 "



//--------------------- .note.nv.cuinfo           --------------------------
	.section	.note.nv.cuinfo,"",@"SHT_NOTE"
	.sectionflags	@"SHF_NOTE_NV_CUINFO"
        /*0018*/ 	.short	0x0002
        /*001a*/ 	.short	0x0064
        /*001c*/ 	.short	0x0082
	.zero		2


//--------------------- .nv.info                  --------------------------
	.section	.nv.info,"",@"SHT_CUDA_INFO"
	.align	4


	//----- nvinfo : EIATTR_REGCOUNT
	.align		4
        /*0000*/ 	.byte	0x04, 0x2f
        /*0002*/ 	.short	(.L_1 - .L_0)
	.align		4
.L_0:
        /*0004*/ 	.word	index@(_Z9countBitsPiS_ii)
        /*0008*/ 	.word	0x0000000a


	//----- nvinfo : EIATTR_FRAME_SIZE
	.align		4
.L_1:
        /*000c*/ 	.byte	0x04, 0x11
        /*000e*/ 	.short	(.L_3 - .L_2)
	.align		4
.L_2:
        /*0010*/ 	.word	index@(_Z9countBitsPiS_ii)
        /*0014*/ 	.word	0x00000000


	//----- nvinfo : EIATTR_REGCOUNT
	.align		4
.L_3:
        /*0018*/ 	.byte	0x04, 0x2f
        /*001a*/ 	.short	(.L_5 - .L_4)
	.align		4
.L_4:
        /*001c*/ 	.word	index@(_Z13exclusiveScanPiS_i)
        /*0020*/ 	.word	0x0000000c


	//----- nvinfo : EIATTR_FRAME_SIZE
	.align		4
.L_5:
        /*0024*/ 	.byte	0x04, 0x11
        /*0026*/ 	.short	(.L_7 - .L_6)
	.align		4
.L_6:
        /*0028*/ 	.word	index@(_Z13exclusiveScanPiS_i)
        /*002c*/ 	.word	0x00000000


	//----- nvinfo : EIATTR_REGCOUNT
	.align		4
.L_7:
        /*0030*/ 	.byte	0x04, 0x2f
        /*0032*/ 	.short	(.L_9 - .L_8)
	.align		4
.L_8:
        /*0034*/ 	.word	index@(_Z8sortStepPiS_S_ii)
        /*0038*/ 	.word	0x0000000e


	//----- nvinfo : EIATTR_FRAME_SIZE
	.align		4
.L_9:
        /*003c*/ 	.byte	0x04, 0x11
        /*003e*/ 	.short	(.L_11 - .L_10)
	.align		4
.L_10:
        /*0040*/ 	.word	index@(_Z8sortStepPiS_S_ii)
        /*0044*/ 	.word	0x00000000


	//----- nvinfo : EIATTR_MIN_STACK_SIZE
	.align		4
.L_11:
        /*0048*/ 	.byte	0x04, 0x12
        /*004a*/ 	.short	(.L_13 - .L_12)
	.align		4
.L_12:
        /*004c*/ 	.word	index@(_Z8sortStepPiS_S_ii)
        /*0050*/ 	.word	0x00000000


	//----- nvinfo : EIATTR_MIN_STACK_SIZE
	.align		4
.L_13:
        /*0054*/ 	.byte	0x04, 0x12
        /*0056*/ 	.short	(.L_15 - .L_14)
	.align		4
.L_14:
        /*0058*/ 	.word	index@(_Z13exclusiveScanPiS_i)
        /*005c*/ 	.word	0x00000000


	//----- nvinfo : EIATTR_MIN_STACK_SIZE
	.align		4
.L_15:
        /*0060*/ 	.byte	0x04, 0x12
        /*0062*/ 	.short	(.L_17 - .L_16)
	.align		4
.L_16:
        /*0064*/ 	.word	index@(_Z9countBitsPiS_ii)
        /*0068*/ 	.word	0x00000000
.L_17:


//--------------------- .nv.compat                --------------------------
	.section	.nv.compat,"",@"SHT_CUDA_COMPAT_INFO"
	.align	4
        /*0000*/ 	.byte	0x02, 0x09, 0x00, 0x00, 0x02, 0x02, 0x01, 0x00, 0x02, 0x05, 0x05, 0x00, 0x03, 0x07, 0x01, 0x01
        /*0010*/ 	.byte	0x02, 0x03, 0x00, 0x00, 0x02, 0x06, 0x01, 0x00, 0x04, 0x0b, 0x08, 0x00, 0x09, 0x00, 0x00, 0x00
        /*0020*/ 	.byte	0x00, 0x00, 0x00, 0x00


//--------------------- .nv.info._Z8sortStepPiS_S_ii --------------------------
	.section	.nv.info._Z8sortStepPiS_S_ii,"",@"SHT_CUDA_INFO"
	.sectionflags	@""
	.align	4


	//----- nvinfo : EIATTR_CUDA_API_VERSION
	.align		4
        /*0000*/ 	.byte	0x04, 0x37
        /*0002*/ 	.short	(.L_19 - .L_18)
.L_18:
        /*0004*/ 	.word	0x00000082


	//----- nvinfo : EIATTR_KPARAM_INFO
	.align		4
.L_19:
        /*0008*/ 	.byte	0x04, 0x17
        /*000a*/ 	.short	(.L_21 - .L_20)
.L_20:
        /*000c*/ 	.word	0x00000000
        /*0010*/ 	.short	0x0004
        /*0012*/ 	.short	0x001c
        /*0014*/ 	.byte	0x00, 0xf0, 0x11, 0x00


	//----- nvinfo : EIATTR_KPARAM_INFO
	.align		4
.L_21:
        /*0018*/ 	.byte	0x04, 0x17
        /*001a*/ 	.short	(.L_23 - .L_22)
.L_22:
        /*001c*/ 	.word	0x00000000
        /*0020*/ 	.short	0x0003
        /*0022*/ 	.short	0x0018
        /*0024*/ 	.byte	0x00, 0xf0, 0x11, 0x00


	//----- nvinfo : EIATTR_KPARAM_INFO
	.align		4
.L_23:
        /*0028*/ 	.byte	0x04, 0x17
        /*002a*/ 	.short	(.L_25 - .L_24)
.L_24:
        /*002c*/ 	.word	0x00000000
        /*0030*/ 	.short	0x0002
        /*0032*/ 	.short	0x0010
        /*0034*/ 	.byte	0x00, 0xf5, 0x21, 0x00


	//----- nvinfo : EIATTR_KPARAM_INFO
	.align		4
.L_25:
        /*0038*/ 	.byte	0x04, 0x17
        /*003a*/ 	.short	(.L_27 - .L_26)
.L_26:
        /*003c*/ 	.word	0x00000000
        /*0040*/ 	.short	0x0001
        /*0042*/ 	.short	0x0008
        /*0044*/ 	.byte	0x00, 0xf5, 0x21, 0x00


	//----- nvinfo : EIATTR_KPARAM_INFO
	.align		4
.L_27:
        /*0048*/ 	.byte	0x04, 0x17
        /*004a*/ 	.short	(.L_29 - .L_28)
.L_28:
        /*004c*/ 	.word	0x00000000
        /*0050*/ 	.short	0x0000
        /*0052*/ 	.short	0x0000
        /*0054*/ 	.byte	0x00, 0xf5, 0x21, 0x00


	//----- nvinfo : EIATTR_SPARSE_MMA_MASK
	.align		4
.L_29:
        /*0058*/ 	.byte	0x03, 0x50
        /*005a*/ 	.short	0x0000


	//----- nvinfo : EIATTR_MAXREG_COUNT
	.align		4
        /*005c*/ 	.byte	0x03, 0x1b
        /*005e*/ 	.short	0x00ff


	//----- nvinfo : EIATTR_MERCURY_ISA_VERSION
	.align		4
        /*0060*/ 	.byte	0x03, 0x5f
        /*0062*/ 	.short	0x0101


	//----- nvinfo : EIATTR_VRC_CTA_INIT_COUNT
	.align		4
        /*0064*/ 	.byte	0x02, 0x4a
	.zero		1
	.zero		1


	//----- nvinfo : EIATTR_EXIT_INSTR_OFFSETS
	.align		4
        /*0068*/ 	.byte	0x04, 0x1c
        /*006a*/ 	.short	(.L_31 - .L_30)


	//   ....[0]....
.L_30:
        /*006c*/ 	.word	0x00000070


	//   ....[1]....
        /*0070*/ 	.word	0x00000180


	//----- nvinfo : EIATTR_CBANK_PARAM_SIZE
	.align		4
.L_31:
        /*0074*/ 	.byte	0x03, 0x19
        /*0076*/ 	.short	0x0020


	//----- nvinfo : EIATTR_PARAM_CBANK
	.align		4
        /*0078*/ 	.byte	0x04, 0x0a
        /*007a*/ 	.short	(.L_33 - .L_32)
	.align		4
.L_32:
        /*007c*/ 	.word	index@(.nv.constant0._Z8sortStepPiS_S_ii)
        /*0080*/ 	.short	0x0380
        /*0082*/ 	.short	0x0020


	//----- nvinfo : EIATTR_SW_WAR
	.align		4
.L_33:
        /*0084*/ 	.byte	0x04, 0x36
        /*0086*/ 	.short	(.L_35 - .L_34)
.L_34:
        /*0088*/ 	.word	0x00000008
.L_35:


//--------------------- .nv.info._Z13exclusiveScanPiS_i --------------------------
	.section	.nv.info._Z13exclusiveScanPiS_i,"",@"SHT_CUDA_INFO"
	.sectionflags	@""
	.align	4


	//----- nvinfo : EIATTR_CUDA_API_VERSION
	.align		4
        /*0000*/ 	.byte	0x04, 0x37
        /*0002*/ 	.short	(.L_37 - .L_36)
.L_36:
        /*0004*/ 	.word	0x00000082


	//----- nvinfo : EIATTR_KPARAM_INFO
	.align		4
.L_37:
        /*0008*/ 	.byte	0x04, 0x17
        /*000a*/ 	.short	(.L_39 - .L_38)
.L_38:
        /*000c*/ 	.word	0x00000000
        /*0010*/ 	.short	0x0002
        /*0012*/ 	.short	0x0010
        /*0014*/ 	.byte	0x00, 0xf0, 0x11, 0x00


	//----- nvinfo : EIATTR_KPARAM_INFO
	.align		4
.L_39:
        /*0018*/ 	.byte	0x04, 0x17
        /*001a*/ 	.short	(.L_41 - .L_40)
.L_40:
        /*001c*/ 	.word	0x00000000
        /*0020*/ 	.short	0x0001
        /*0022*/ 	.short	0x0008
        /*0024*/ 	.byte	0x00, 0xf5, 0x21, 0x00


	//----- nvinfo : EIATTR_KPARAM_INFO
	.align		4
.L_41:
        /*0028*/ 	.byte	0x04, 0x17
        /*002a*/ 	.short	(.L_43 - .L_42)
.L_42:
        /*002c*/ 	.word	0x00000000
        /*0030*/ 	.short	0x0000
        /*0032*/ 	.short	0x0000
        /*0034*/ 	.byte	0x00, 0xf5, 0x21, 0x00


	//----- nvinfo : EIATTR_SPARSE_MMA_MASK
	.align		4
.L_43:
        /*0038*/ 	.byte	0x03, 0x50
        /*003a*/ 	.short	0x0000


	//----- nvinfo : EIATTR_MAXREG_COUNT
	.align		4
        /*003c*/ 	.byte	0x03, 0x1b
        /*003e*/ 	.short	0x00ff


	//----- nvinfo : EIATTR_NUM_BARRIERS
	.align		4
        /*0040*/ 	.byte	0x02, 0x4c
        /*0042*/ 	.byte	0x01
	.zero		1


	//----- nvinfo : EIATTR_MERCURY_ISA_VERSION
	.align		4
        /*0044*/ 	.byte	0x03, 0x5f
        /*0046*/ 	.short	0x0101


	//----- nvinfo : EIATTR_VRC_CTA_INIT_COUNT
	.align		4
        /*0048*/ 	.byte	0x02, 0x4a
	.zero		1
	.zero		1


	//----- nvinfo : EIATTR_EXIT_INSTR_OFFSETS
	.align		4
        /*004c*/ 	.byte	0x04, 0x1c
        /*004e*/ 	.short	(.L_45 - .L_44)


	//   ....[0]....
.L_44:
        /*0050*/ 	.word	0x00000250


	//----- nvinfo : EIATTR_CBANK_PARAM_SIZE
	.align		4
.L_45:
        /*0054*/ 	.byte	0x03, 0x19
        /*0056*/ 	.short	0x0014


	//----- nvinfo : EIATTR_PARAM_CBANK
	.align		4
        /*0058*/ 	.byte	0x04, 0x0a
        /*005a*/ 	.short	(.L_47 - .L_46)
	.align		4
.L_46:
        /*005c*/ 	.word	index@(.nv.constant0._Z13exclusiveScanPiS_i)
        /*0060*/ 	.short	0x0380
        /*0062*/ 	.short	0x0014


	//----- nvinfo : EIATTR_SW_WAR
	.align		4
.L_47:
        /*0064*/ 	.byte	0x04, 0x36
        /*0066*/ 	.short	(.L_49 - .L_48)
.L_48:
        /*0068*/ 	.word	0x00000008
.L_49:


//--------------------- .nv.info._Z9countBitsPiS_ii --------------------------
	.section	.nv.info._Z9countBitsPiS_ii,"",@"SHT_CUDA_INFO"
	.sectionflags	@""
	.align	4


	//----- nvinfo : EIATTR_CUDA_API_VERSION
	.align		4
        /*0000*/ 	.byte	0x04, 0x37
        /*0002*/ 	.short	(.L_51 - .L_50)
.L_50:
        /*0004*/ 	.word	0x00000082


	//----- nvinfo : EIATTR_KPARAM_INFO
	.align		4
.L_51:
        /*0008*/ 	.byte	0x04, 0x17
        /*000a*/ 	.short	(.L_53 - .L_52)
.L_52:
        /*000c*/ 	.word	0x00000000
        /*0010*/ 	.short	0x0003
        /*0012*/ 	.short	0x0014
        /*0014*/ 	.byte	0x00, 0xf0, 0x11, 0x00


	//----- nvinfo : EIATTR_KPARAM_INFO
	.align		4
.L_53:
        /*0018*/ 	.byte	0x04, 0x17
        /*001a*/ 	.short	(.L_55 - .L_54)
.L_54:
        /*001c*/ 	.word	0x00000000
        /*0020*/ 	.short	0x0002
        /*0022*/ 	.short	0x0010
        /*0024*/ 	.byte	0x00, 0xf0, 0x11, 0x00


	//----- nvinfo : EIATTR_KPARAM_INFO
	.align		4
.L_55:
        /*0028*/ 	.byte	0x04, 0x17
        /*002a*/ 	.short	(.L_57 - .L_56)
.L_56:
        /*002c*/ 	.word	0x00000000
        /*0030*/ 	.short	0x0001
        /*0032*/ 	.short	0x0008
        /*0034*/ 	.byte	0x00, 0xf5, 0x21, 0x00


	//----- nvinfo : EIATTR_KPARAM_INFO
	.align		4
.L_57:
        /*0038*/ 	.byte	0x04, 0x17
        /*003a*/ 	.short	(.L_59 - .L_58)
.L_58:
        /*003c*/ 	.word	0x00000000
        /*0040*/ 	.short	0x0000
        /*0042*/ 	.short	0x0000
        /*0044*/ 	.byte	0x00, 0xf5, 0x21, 0x00


	//----- nvinfo : EIATTR_SPARSE_MMA_MASK
	.align		4
.L_59:
        /*0048*/ 	.byte	0x03, 0x50
        /*004a*/ 	.short	0x0000


	//----- nvinfo : EIATTR_MAXREG_COUNT
	.align		4
        /*004c*/ 	.byte	0x03, 0x1b
        /*004e*/ 	.short	0x00ff


	//----- nvinfo : EIATTR_MERCURY_ISA_VERSION
	.align		4
        /*0050*/ 	.byte	0x03, 0x5f
        /*0052*/ 	.short	0x0101


	//----- nvinfo : EIATTR_VRC_CTA_INIT_COUNT
	.align		4
        /*0054*/ 	.byte	0x02, 0x4a
	.zero		1
	.zero		1


	//----- nvinfo : EIATTR_EXIT_INSTR_OFFSETS
	.align		4
        /*0058*/ 	.byte	0x04, 0x1c
        /*005a*/ 	.short	(.L_61 - .L_60)


	//   ....[0]....
.L_60:
        /*005c*/ 	.word	0x00000070


	//   ....[1]....
        /*0060*/ 	.word	0x00000150


	//----- nvinfo : EIATTR_CBANK_PARAM_SIZE
	.align		4
.L_61:
        /*0064*/ 	.byte	0x03, 0x19
        /*0066*/ 	.short	0x0018


	//----- nvinfo : EIATTR_PARAM_CBANK
	.align		4
        /*0068*/ 	.byte	0x04, 0x0a
        /*006a*/ 	.short	(.L_63 - .L_62)
	.align		4
.L_62:
        /*006c*/ 	.word	index@(.nv.constant0._Z9countBitsPiS_ii)
        /*0070*/ 	.short	0x0380
        /*0072*/ 	.short	0x0018


	//----- nvinfo : EIATTR_SW_WAR
	.align		4
.L_63:
        /*0074*/ 	.byte	0x04, 0x36
        /*0076*/ 	.short	(.L_65 - .L_64)
.L_64:
        /*0078*/ 	.word	0x00000008
.L_65:


//--------------------- .nv.callgraph             --------------------------
	.section	.nv.callgraph,"",@"SHT_CUDA_CALLGRAPH"
	.align	4
	.sectionentsize	8
	.align		4
        /*0000*/ 	.word	0x00000000
	.align		4
        /*0004*/ 	.word	0xffffffff
	.align		4
        /*0008*/ 	.word	0x00000000
	.align		4
        /*000c*/ 	.word	0xfffffffe
	.align		4
        /*0010*/ 	.word	0x00000000
	.align		4
        /*0014*/ 	.word	0xfffffffd
	.align		4
        /*0018*/ 	.word	0x00000000
	.align		4
        /*001c*/ 	.word	0xfffffffc


//--------------------- .text._Z8sortStepPiS_S_ii --------------------------
	.section	.text._Z8sortStepPiS_S_ii,"ax",@progbits
	.align	128
        .global         _Z8sortStepPiS_S_ii
        .type           _Z8sortStepPiS_S_ii,@function
        .size           _Z8sortStepPiS_S_ii,(.L_x_5 - _Z8sortStepPiS_S_ii)
        .other          _Z8sortStepPiS_S_ii,@"STO_CUDA_ENTRY STV_DEFAULT"
_Z8sortStepPiS_S_ii:
.text._Z8sortStepPiS_S_ii:
[----:B------:R-:W-:Y:S01]  /*0000*/  LDC R1, c[0x0][0x37c] ;  /* 0x0000df00ff017b82 */ /* 0x000fe20000000800 */
[----:B------:R-:W0:Y:S07]  /*0010*/  S2R R9, SR_TID.X ;  /* 0x0000000000097919 */ /* 0x000e2e0000002100 */
[----:B------:R-:W0:Y:S01]  /*0020*/  S2UR UR4, SR_CTAID.X ;  /* 0x00000000000479c3 */ /* 0x000e220000002500 */
[----:B------:R-:W1:Y:S07]  /*0030*/  LDCU UR5, c[0x0][0x39c] ;  /* 0x00007380ff0577ac */ /* 0x000e6e0008000800 */
[----:B------:R-:W0:Y:S02]  /*0040*/  LDC R0, c[0x0][0x360] ;  /* 0x0000d800ff007b82 */ /* 0x000e240000000800 */
[----:B0-----:R-:W-:-:S05]  /*0050*/  IMAD R9, R0, UR4, R9 ;  /* 0x0000000400097c24 */ /* 0x001fca000f8e0209 */
[----:B-1----:R-:W-:-:S13]  /*0060*/  ISETP.GE.AND P0, PT, R9, UR5, PT ;  /* 0x0000000509007c0c */ /* 0x002fda000bf06270 */
[----:B------:R-:W-:Y:S05]  /*0070*/  @P0 EXIT ;  /* 0x000000000000094d */ /* 0x000fea0003800000 */
[----:B------:R-:W0:Y:S01]  /*0080*/  LDC.64 R2, c[0x0][0x380] ;  /* 0x0000e000ff027b82 */ /* 0x000e220000000a00 */
[----:B------:R-:W1:Y:S01]  /*0090*/  LDCU.64 UR4, c[0x0][0x358] ;  /* 0x00006b00ff0477ac */ /* 0x000e620008000a00 */
[----:B------:R-:W2:Y:S06]  /*00a0*/  LDCU UR6, c[0x0][0x398] ;  /* 0x00007300ff0677ac */ /* 0x000eac0008000800 */
[----:B------:R-:W3:Y:S01]  /*00b0*/  LDC.64 R6, c[0x0][0x388] ;  /* 0x0000e200ff067b82 */ /* 0x000ee20000000a00 */
[----:B------:R-:W4:Y:S01]  /*00c0*/  LDCU.64 UR8, c[0x0][0x390] ;  /* 0x00007200ff0877ac */ /* 0x000f220008000a00 */
[----:B0-----:R-:W-:-:S05]  /*00d0*/  IMAD.WIDE R2, R9, 0x4, R2 ;  /* 0x0000000409027825 */ /* 0x001fca00078e0202 */
[----:B-1----:R-:W2:Y:S02]  /*00e0*/  LDG.E R11, desc[UR4][R2.64] ;  /* 0x00000004020b7981 */ /* 0x002ea4000c1e1900 */
[----:B--2---:R-:W-:-:S05]  /*00f0*/  SHF.R.U32.HI R0, RZ, UR6, R11 ;  /* 0x00000006ff007c19 */ /* 0x004fca000801160b */
[----:B------:R-:W-:-:S05]  /*0100*/  IMAD.SHL.U32 R0, R0, 0x4, RZ ;  /* 0x0000000400007824 */ /* 0x000fca00078e00ff */
[----:B------:R-:W-:-:S04]  /*0110*/  LOP3.LUT R0, R0, 0x4, RZ, 0xc0, !PT ;  /* 0x0000000400007812 */ /* 0x000fc800078ec0ff */
[----:B----4-:R-:W-:-:S04]  /*0120*/  IADD3 R4, P0, PT, R0, UR8, RZ ;  /* 0x0000000800047c10 */ /* 0x010fc8000ff1e0ff */
[----:B------:R-:W-:-:S05]  /*0130*/  IADD3.X R5, PT, PT, RZ, UR9, RZ, P0, !PT ;  /* 0x00000009ff057c10 */ /* 0x000fca00087fe4ff */
[----:B------:R-:W2:Y:S02]  /*0140*/  LDG.E R4, desc[UR4][R4.64] ;  /* 0x0000000404047981 */ /* 0x000ea4000c1e1900 */
[----:B--2---:R-:W-:-:S04]  /*0150*/  IMAD.IADD R9, R9, 0x1, R4 ;  /* 0x0000000109097824 */ /* 0x004fc800078e0204 */
[----:B---3--:R-:W-:-:S05]  /*0160*/  IMAD.WIDE R2, R9, 0x4, R6 ;  /* 0x0000000409027825 */ /* 0x008fca00078e0206 */
[----:B------:R-:W-:Y:S01]  /*0170*/  STG.E desc[UR4][R2.64], R11 ;  /* 0x0000000b02007986 */ /* 0x000fe2000c101904 */
[----:B------:R-:W-:Y:S05]  /*0180*/  EXIT ;  /* 0x000000000000794d */ /* 0x000fea0003800000 */
.L_x_0:
[----:B------:R-:W-:-:S00]  /*0190*/  BRA `(.L_x_0) ;  /* 0xfffffffc00fc7947 */ /* 0x000fc0000383ffff */
[----:B------:R-:W-:-:S00]  /*01a0*/  NOP ;  /* 0x0000000000007918 */ /* 0x000fc00000000000 */
        /* <DEDUP_REMOVED lines=13> */
.L_x_5:


//--------------------- .text._Z13exclusiveScanPiS_i --------------------------
	.section	.text._Z13exclusiveScanPiS_i,"ax",@progbits
	.align	128
        .global         _Z13exclusiveScanPiS_i
        .type           _Z13exclusiveScanPiS_i,@function
        .size           _Z13exclusiveScanPiS_i,(.L_x_6 - _Z13exclusiveScanPiS_i)
        .other          _Z13exclusiveScanPiS_i,@"STO_CUDA_ENTRY STV_DEFAULT"
_Z13exclusiveScanPiS_i:
.text._Z13exclusiveScanPiS_i:
[----:B------:R-:W-:Y:S01]  /*0000*/  LDC R1, c[0x0][0x37c] ;  /* 0x0000df00ff017b82 */ /* 0x000fe20000000800 */
[----:B------:R-:W0:Y:S01]  /*0010*/  S2R R9, SR_TID.X ;  /* 0x0000000000097919 */ /* 0x000e220000002100 */
[----:B------:R-:W0:Y:S01]  /*0020*/  LDCU UR8, c[0x0][0x390] ;  /* 0x00007200ff0877ac */ /* 0x000e220008000800 */
[----:B------:R-:W1:Y:S01]  /*0030*/  LDCU.64 UR6, c[0x0][0x358] ;  /* 0x00006b00ff0677ac */ /* 0x000e620008000a00 */
[----:B0-----:R-:W-:-:S13]  /*0040*/  ISETP.GE.AND P1, PT, R9, UR8, PT ;  /* 0x0000000809007c0c */ /* 0x001fda000bf26270 */
[----:B------:R-:W0:Y:S02]  /*0050*/  @!P1 LDC.64 R2, c[0x0][0x380] ;  /* 0x0000e000ff029b82 */ /* 0x000e240000000a00 */
[----:B0-----:R-:W-:-:S06]  /*0060*/  @!P1 IMAD.WIDE.U32 R2, R9, 0x4, R2 ;  /* 0x0000000409029825 */ /* 0x001fcc00078e0002 */
[----:B-1----:R-:W2:Y:S01]  /*0070*/  @!P1 LDG.E R3, desc[UR6][R2.64] ;  /* 0x0000000602039981 */ /* 0x002ea2000c1e1900 */
[----:B------:R-:W0:Y:S01]  /*0080*/  S2UR UR5, SR_CgaCtaId ;  /* 0x00000000000579c3 */ /* 0x000e220000008800 */
[----:B------:R-:W-:Y:S01]  /*0090*/  UMOV UR4, 0x400 ;  /* 0x0000040000047882 */ /* 0x000fe20000000000 */
[----:B------:R-:W-:Y:S01]  /*00a0*/  UISETP.GE.AND UP0, UPT, UR8, 0x2, UPT ;  /* 0x000000020800788c */ /* 0x000fe2000bf06270 */
[----:B------:R-:W-:Y:S01]  /*00b0*/  ISETP.NE.AND P0, PT, R9, RZ, PT ;  /* 0x000000ff0900720c */ /* 0x000fe20003f05270 */
[----:B------:R-:W-:Y:S01]  /*00c0*/  IMAD.MOV.U32 R7, RZ, RZ, RZ ;  /* 0x000000ffff077224 */ /* 0x000fe200078e00ff */
[----:B0-----:R-:W-:-:S06]  /*00d0*/  ULEA UR4, UR5, UR4, 0x18 ;  /* 0x0000000405047291 */ /* 0x001fcc000f8ec0ff */
[----:B------:R-:W-:-:S05]  /*00e0*/  LEA R0, R9, UR4, 0x2 ;  /* 0x0000000409007c11 */ /* 0x000fca000f8e10ff */
[----:B--2---:R0:W-:Y:S01]  /*00f0*/  @!P1 STS [R0], R3 ;  /* 0x0000000300009388 */ /* 0x0041e20000000800 */
[----:B------:R-:W-:Y:S06]  /*0100*/  BAR.SYNC.DEFER_BLOCKING 0x0 ;  /* 0x0000000000007b1d */ /* 0x000fec0000010000 */
[----:B------:R-:W-:Y:S05]  /*0110*/  BRA.U !UP0, `(.L_x_1) ;  /* 0x00000001083c7547 */ /* 0x000fea000b800000 */
[----:B------:R-:W1:Y:S01]  /*0120*/  LDCU UR8, c[0x0][0x390] ;  /* 0x00007200ff0877ac */ /* 0x000e620008000800 */
[----:B------:R-:W-:-:S05]  /*0130*/  UMOV UR5, 0x1 ;  /* 0x0000000100057882 */ /* 0x000fca0000000000 */
.L_x_2:
[----:B------:R-:W-:Y:S01]  /*0140*/  ISETP.GE.U32.AND P1, PT, R9, UR5, PT ;  /* 0x0000000509007c0c */ /* 0x000fe2000bf26070 */
[----:B------:R-:W-:-:S12]  /*0150*/  HFMA2 R2, -RZ, RZ, 0, 0 ;  /* 0x00000000ff027431 */ /* 0x000fd800000001ff */
[----:B0-----:R-:W-:Y:S01]  /*0160*/  @P1 VIADD R3, R9, -UR5 ;  /* 0x8000000509031c36 */ /* 0x001fe20008000000 */
[----:B------:R-:W-:-:S04]  /*0170*/  USHF.L.U32 UR5, UR5, 0x1, URZ ;  /* 0x0000000105057899 */ /* 0x000fc800080006ff */
[----:B------:R-:W-:Y:S01]  /*0180*/  @P1 LEA R3, R3, UR4, 0x2 ;  /* 0x0000000403031c11 */ /* 0x000fe2000f8e10ff */
[----:B-1----:R-:W-:-:S04]  /*0190*/  UISETP.GE.AND UP0, UPT, UR5, UR8, UPT ;  /* 0x000000080500728c */ /* 0x002fc8000bf06270 */
[----:B------:R-:W-:Y:S01]  /*01a0*/  @P1 LDS R2, [R3] ;  /* 0x0000000003021984 */ /* 0x000fe20000000800 */
[----:B------:R-:W-:Y:S06]  /*01b0*/  BAR.SYNC.DEFER_BLOCKING 0x0 ;  /* 0x0000000000007b1d */ /* 0x000fec0000010000 */
[----:B--2---:R-:W0:Y:S02]  /*01c0*/  LDS R5, [R0] ;  /* 0x0000000000057984 */ /* 0x004e240000000800 */
[----:B0-----:R-:W-:-:S05]  /*01d0*/  IMAD.IADD R5, R5, 0x1, R2 ;  /* 0x0000000105057824 */ /* 0x001fca00078e0202 */
[----:B------:R2:W-:Y:S01]  /*01e0*/  STS [R0], R5 ;  /* 0x0000000500007388 */ /* 0x0005e20000000800 */
[----:B------:R-:W-:Y:S06]  /*01f0*/  BAR.SYNC.DEFER_BLOCKING 0x0 ;  /* 0x0000000000007b1d */ /* 0x000fec0000010000 */
[----:B------:R-:W-:Y:S05]  /*0200*/  BRA.U !UP0, `(.L_x_2) ;  /* 0xfffffffd08cc7547 */ /* 0x000fea000b83ffff */
.L_x_1:
[----:B------:R-:W1:Y:S01]  /*0210*/  @P0 LDS R7, [R0+-0x4] ;  /* 0xfffffc0000070984 */ /* 0x000e620000000800 */
[----:B0-----:R-:W0:Y:S02]  /*0220*/  LDC.64 R2, c[0x0][0x388] ;  /* 0x0000e200ff027b82 */ /* 0x001e240000000a00 */
[----:B0-----:R-:W-:-:S05]  /*0230*/  IMAD.WIDE.U32 R2, R9, 0x4, R2 ;  /* 0x0000000409027825 */ /* 0x001fca00078e0002 */
[----:B-1----:R-:W-:Y:S01]  /*0240*/  STG.E desc[UR6][R2.64], R7 ;  /* 0x0000000702007986 */ /* 0x002fe2000c101906 */
[----:B------:R-:W-:Y:S05]  /*0250*/  EXIT ;  /* 0x000000000000794d */ /* 0x000fea0003800000 */
.L_x_3:
        /* <DEDUP_REMOVED lines=10> */
.L_x_6:


//--------------------- .text._Z9countBitsPiS_ii  --------------------------
	.section	.text._Z9countBitsPiS_ii,"ax",@progbits
	.align	128
        .global         _Z9countBitsPiS_ii
        .type           _Z9countBitsPiS_ii,@function
        .size           _Z9countBitsPiS_ii,(.L_x_7 - _Z9countBitsPiS_ii)
        .other          _Z9countBitsPiS_ii,@"STO_CUDA_ENTRY STV_DEFAULT"
_Z9countBitsPiS_ii:
.text._Z9countBitsPiS_ii:
        /* <DEDUP_REMOVED lines=10> */
[----:B------:R-:W2:Y:S01]  /*00a0*/  LDCU UR6, c[0x0][0x390] ;  /* 0x00007200ff0677ac */ /* 0x000ea20008000800 */
[----:B------:R-:W3:Y:S01]  /*00b0*/  LDCU.64 UR8, c[0x0][0x388] ;  /* 0x00007100ff0877ac */ /* 0x000ee20008000a00 */
[----:B0-----:R-:W-:-:S06]  /*00c0*/  IMAD.WIDE R2, R5, 0x4, R2 ;  /* 0x0000000405027825 */ /* 0x001fcc00078e0202 */
[----:B-1----:R-:W2:Y:S01]  /*00d0*/  LDG.E R2, desc[UR4][R2.64] ;  /* 0x0000000402027981 */ /* 0x002ea2000c1e1900 */
[----:B------:R-:W-:Y:S01]  /*00e0*/  IMAD.MOV.U32 R7, RZ, RZ, 0x1 ;  /* 0x00000001ff077424 */ /* 0x000fe200078e00ff */
[----:B--2---:R-:W-:-:S05]  /*00f0*/  SHF.R.U32.HI R0, RZ, UR6, R2 ;  /* 0x00000006ff007c19 */ /* 0x004fca0008011602 */
[----:B------:R-:W-:-:S05]  /*0100*/  IMAD.SHL.U32 R0, R0, 0x4, RZ ;  /* 0x0000000400007824 */ /* 0x000fca00078e00ff */
[----:B------:R-:W-:-:S04]  /*0110*/  LOP3.LUT R0, R0, 0x4, RZ, 0xc0, !PT ;  /* 0x0000000400007812 */ /* 0x000fc800078ec0ff */
[----:B---3--:R-:W-:-:S04]  /*0120*/  IADD3 R4, P0, PT, R0, UR8, RZ ;  /* 0x0000000800047c10 */ /* 0x008fc8000ff1e0ff */
[----:B------:R-:W-:-:S05]  /*0130*/  IADD3.X R5, PT, PT, RZ, UR9, RZ, P0, !PT ;  /* 0x00000009ff057c10 */ /* 0x000fca00087fe4ff */
[----:B------:R-:W-:Y:S01]  /*0140*/  REDG.E.ADD.STRONG.GPU desc[UR4][R4.64], R7 ;  /* 0x000000070400798e */ /* 0x000fe2000c12e104 */
[----:B------:R-:W-:Y:S05]  /*0150*/  EXIT ;  /* 0x000000000000794d */ /* 0x000fea0003800000 */
.L_x_4:
        /* <DEDUP_REMOVED lines=10> */
.L_x_7:


//--------------------- .nv.shared._Z8sortStepPiS_S_ii --------------------------
	.section	.nv.shared._Z8sortStepPiS_S_ii,"aw",@nobits
	.sectionflags	@""
	.align	16
	.zero		1024


//--------------------- .nv.shared.reserved.0     --------------------------
	.section	.nv.shared.reserved.0,"aw",@nobits
	.weak		__nv_reservedSMEM_offset_0_alias
	.size		__nv_reservedSMEM_offset_0_alias, 0, 64
	.other		__nv_reservedSMEM_offset_0_alias,@"STO_CUDA_RESERVED_SHARED STV_DEFAULT"
__nv_reservedSMEM_offset_0_alias:
	.zero		0
	.zero		64


//--------------------- .nv.shared._Z13exclusiveScanPiS_i --------------------------
	.section	.nv.shared._Z13exclusiveScanPiS_i,"aw",@nobits
	.sectionflags	@""
	.align	16
	.zero		1024


//--------------------- .nv.shared._Z9countBitsPiS_ii --------------------------
	.section	.nv.shared._Z9countBitsPiS_ii,"aw",@nobits
	.sectionflags	@""
	.align	16
	.zero		1024


//--------------------- .nv.constant0._Z8sortStepPiS_S_ii --------------------------
	.section	.nv.constant0._Z8sortStepPiS_S_ii,"a",@progbits
	.sectionflags	@""
	.align	4
.nv.constant0._Z8sortStepPiS_S_ii:
	.zero		928


//--------------------- .nv.constant0._Z13exclusiveScanPiS_i --------------------------
	.section	.nv.constant0._Z13exclusiveScanPiS_i,"a",@progbits
	.sectionflags	@""
	.align	4
.nv.constant0._Z13exclusiveScanPiS_i:
	.zero		916


//--------------------- .nv.constant0._Z9countBitsPiS_ii --------------------------
	.section	.nv.constant0._Z9countBitsPiS_ii,"a",@progbits
	.sectionflags	@""
	.align	4
.nv.constant0._Z9countBitsPiS_ii:
	.zero		920


//--------------------- SYMBOLS --------------------------

	.type		.nv.reservedSmem.offset0,@object
	.size		.nv.reservedSmem.offset0,0x4
	.type		.nv.reservedSmem.cap,@object
	.size		.nv.reservedSmem.cap,0x4
